	.headerflags	@"EF_CUDA_TEXMODE_UNIFIED EF_CUDA_64BIT_ADDRESS EF_CUDA_ACCELERATORS EF_CUDA_SM90 EF_CUDA_VIRTUAL_SM(EF_CUDA_SM90)"
	.elftype	@"ET_EXEC"


//--------------------- .nv.info                  --------------------------
	.section	.nv.info,"",@"SHT_CUDA_INFO"
	.align	4


	//----- nvinfo : EIATTR_REGCOUNT
	.align		4
        /*0000*/ 	.byte	0x04, 0x2f
        /*0002*/ 	.short	(.L_3 - .L_2)
	.align		4
.L_2:
        /*0004*/ 	.word	index@(triton_poi_fused__native_batch_norm_legit_no_training_hardtanh_3)
        /*0008*/ 	.word	0x00000020


	//----- nvinfo : EIATTR_MIN_STACK_SIZE
	.align		4
.L_3:
        /*000c*/ 	.byte	0x04, 0x12
        /*000e*/ 	.short	(.L_5 - .L_4)
	.align		4
.L_4:
        /*0010*/ 	.word	index@(triton_poi_fused__native_batch_norm_legit_no_training_hardtanh_3)
        /*0014*/ 	.word	0x00000000


	//----- nvinfo : EIATTR_FRAME_SIZE
	.align		4
.L_5:
        /*0018*/ 	.byte	0x04, 0x11
        /*001a*/ 	.short	(.L_7 - .L_6)
	.align		4
.L_6:
        /*001c*/ 	.word	index@(triton_poi_fused__native_batch_norm_legit_no_training_hardtanh_3)
        /*0020*/ 	.word	0x00000000


	//----- nvinfo : EIATTR_MIN_STACK_SIZE
	.align		4
.L_7:
        /*0024*/ 	.byte	0x04, 0x12
        /*0026*/ 	.short	(.L_9 - .L_8)
	.align		4
.L_8:
        /*0028*/ 	.word	index@(triton_poi_fused__native_batch_norm_legit_no_training_hardtanh_3)
        /*002c*/ 	.word	0x00000000
.L_9:


//--------------------- .nv.info.triton_poi_fused__native_batch_norm_legit_no_training_hardtanh_3 --------------------------
	.section	.nv.info.triton_poi_fused__native_batch_norm_legit_no_training_hardtanh_3,"",@"SHT_CUDA_INFO"
	.sectionflags	@""
	.align	4


	//----- nvinfo : EIATTR_CUDA_API_VERSION
	.align		4
        /*0000*/ 	.byte	0x04, 0x37
        /*0002*/ 	.short	(.L_11 - .L_10)
.L_10:
        /*0004*/ 	.word	0x0000007c


	//----- nvinfo : EIATTR_KPARAM_INFO
	.align		4
.L_11:
        /*0008*/ 	.byte	0x04, 0x17
        /*000a*/ 	.short	(.L_13 - .L_12)
.L_12:
        /*000c*/ 	.word	0x00000000
        /*0010*/ 	.short	0x0006
        /*0012*/ 	.short	0x0030
        /*0014*/ 	.byte	0x00, 0xf0, 0x11, 0x00


	//----- nvinfo : EIATTR_KPARAM_INFO
	.align		4
.L_13:
        /*0018*/ 	.byte	0x04, 0x17
        /*001a*/ 	.short	(.L_15 - .L_14)
.L_14:
        /*001c*/ 	.word	0x00000000
        /*0020*/ 	.short	0x0005
        /*0022*/ 	.short	0x0028
        /*0024*/ 	.byte	0x00, 0xf4, 0x21, 0x00


	//----- nvinfo : EIATTR_KPARAM_INFO
	.align		4
.L_15:
        /*0028*/ 	.byte	0x04, 0x17
        /*002a*/ 	.short	(.L_17 - .L_16)
.L_16:
        /*002c*/ 	.word	0x00000000
        /*0030*/ 	.short	0x0004
        /*0032*/ 	.short	0x0020
        /*0034*/ 	.byte	0x00, 0xf4, 0x21, 0x00


	//----- nvinfo : EIATTR_KPARAM_INFO
	.align		4
.L_17:
        /*0038*/ 	.byte	0x04, 0x17
        /*003a*/ 	.short	(.L_19 - .L_18)
.L_18:
        /*003c*/ 	.word	0x00000000
        /*0040*/ 	.short	0x0003
        /*0042*/ 	.short	0x0018
        /*0044*/ 	.byte	0x00, 0xf4, 0x21, 0x00


	//----- nvinfo : EIATTR_KPARAM_INFO
	.align		4
.L_19:
        /*0048*/ 	.byte	0x04, 0x17
        /*004a*/ 	.short	(.L_21 - .L_20)
.L_20:
        /*004c*/ 	.word	0x00000000
        /*0050*/ 	.short	0x0002
        /*0052*/ 	.short	0x0010
        /*0054*/ 	.byte	0x00, 0xf4, 0x21, 0x00


	//----- nvinfo : EIATTR_KPARAM_INFO
	.align		4
.L_21:
        /*0058*/ 	.byte	0x04, 0x17
        /*005a*/ 	.short	(.L_23 - .L_22)
.L_22:
        /*005c*/ 	.word	0x00000000
        /*0060*/ 	.short	0x0001
        /*0062*/ 	.short	0x0008
        /*0064*/ 	.byte	0x00, 0xf4, 0x21, 0x00


	//----- nvinfo : EIATTR_KPARAM_INFO
	.align		4
.L_23:
        /*0068*/ 	.byte	0x04, 0x17
        /*006a*/ 	.short	(.L_25 - .L_24)
.L_24:
        /*006c*/ 	.word	0x00000000
        /*0070*/ 	.short	0x0000
        /*0072*/ 	.short	0x0000
        /*0074*/ 	.byte	0x00, 0xf4, 0x21, 0x00


	//----- nvinfo : EIATTR_SPARSE_MMA_MASK
	.align		4
.L_25:
        /*0078*/ 	.byte	0x03, 0x50
        /*007a*/ 	.short	0x0000


	//----- nvinfo : EIATTR_MAXREG_COUNT
	.align		4
        /*007c*/ 	.byte	0x03, 0x1b
        /*007e*/ 	.short	0x00ff


	//----- nvinfo : EIATTR_EXIT_INSTR_OFFSETS
	.align		4
        /*0080*/ 	.byte	0x04, 0x1c
        /*0082*/ 	.short	(.L_27 - .L_26)


	//   ....[0]....
.L_26:
        /*0084*/ 	.word	0x00000890


	//----- nvinfo : EIATTR_REQNTID
	.align		4
.L_27:
        /*0088*/ 	.byte	0x04, 0x10
        /*008a*/ 	.short	(.L_29 - .L_28)
.L_28:
        /*008c*/ 	.word	0x00000080
        /*0090*/ 	.word	0x00000001
        /*0094*/ 	.word	0x00000001


	//----- nvinfo : EIATTR_CBANK_PARAM_SIZE
	.align		4
.L_29:
        /*0098*/ 	.byte	0x03, 0x19
        /*009a*/ 	.short	0x0034


	//----- nvinfo : EIATTR_PARAM_CBANK
	.align		4
        /*009c*/ 	.byte	0x04, 0x0a
        /*009e*/ 	.short	(.L_31 - .L_30)
	.align		4
.L_30:
        /*00a0*/ 	.word	index@(.nv.constant0.triton_poi_fused__native_batch_norm_legit_no_training_hardtanh_3)
        /*00a4*/ 	.short	0x0210
        /*00a6*/ 	.short	0x0034


	//----- nvinfo : EIATTR_SW_WAR
	.align		4
.L_31:
        /*00a8*/ 	.byte	0x04, 0x36
        /*00aa*/ 	.short	(.L_33 - .L_32)
.L_32:
        /*00ac*/ 	.word	0x00000008
.L_33:


//--------------------- .nv.callgraph             --------------------------
	.section	.nv.callgraph,"",@"SHT_CUDA_CALLGRAPH"
	.align	4
	.sectionentsize	8
	.align		4
        /*0000*/ 	.word	0x00000000
	.align		4
        /*0004*/ 	.word	0xffffffff
	.align		4
        /*0008*/ 	.word	0x00000000
	.align		4
        /*000c*/ 	.word	0xfffffffe
	.align		4
        /*0010*/ 	.word	0x00000000
	.align		4
        /*0014*/ 	.word	0xfffffffd
	.align		4
        /*0018*/ 	.word	0x00000000
	.align		4
        /*001c*/ 	.word	0xfffffffc


//--------------------- .nv.constant4             --------------------------
	.section	.nv.constant4,"a",@progbits
	.align	8
	.align		8
.nv.constant4:
        /*0000*/ 	.dword	_$_str
	.align		8
        /*0008*/ 	.dword	_$_str_$_2


//--------------------- .text.triton_poi_fused__native_batch_norm_legit_no_training_hardtanh_3 --------------------------
	.section	.text.triton_poi_fused__native_batch_norm_legit_no_training_hardtanh_3,"ax",@progbits
	.align	128
        .global         triton_poi_fused__native_batch_norm_legit_no_training_hardtanh_3
        .type           triton_poi_fused__native_batch_norm_legit_no_training_hardtanh_3,@function
        .size           triton_poi_fused__native_batch_norm_legit_no_training_hardtanh_3,(.L_x_1 - triton_poi_fused__native_batch_norm_legit_no_training_hardtanh_3)
        .other          triton_poi_fused__native_batch_norm_legit_no_training_hardtanh_3,@"STO_CUDA_ENTRY STV_DEFAULT"
triton_poi_fused__native_batch_norm_legit_no_training_hardtanh_3:
.text.triton_poi_fused__native_batch_norm_legit_no_training_hardtanh_3:
[----:B------:R-:W-:Y:S01]  /*0000*/  LDC R1, c[0x0][0x28] ;  /* 0x00000a00ff017b82 */ /* 0x000fe20000000800 */
[----:B------:R-:W1:Y:S07]  /*0010*/  S2R R0, SR_TID.X ;  /* 0x0000000000007919 */ /* 0x000e6e0000002100 */
[----:B------:R-:W2:Y:S01]  /*0020*/  LDC.64 R4, c[0x0][0x220] ;  /* 0x00008800ff047b82 */ /* 0x000ea20000000a00 */
[----:B------:R-:W-:Y:S01]  /*0030*/  ULDC.64 UR4, c[0x0][0x208] ;  /* 0x0000820000047ab9 */ /* 0x000fe20000000a00 */
[----:B------:R-:W3:Y:S06]  /*0040*/  S2R R7, SR_CTAID.X ;  /* 0x0000000000077919 */ /* 0x000eec0000002500 */
[----:B------:R-:W4:Y:S08]  /*0050*/  LDC.64 R16, c[0x0][0x218] ;  /* 0x00008600ff107b82 */ /* 0x000f300000000a00 */
[----:B------:R-:W5:Y:S08]  /*0060*/  LDC.64 R22, c[0x0][0x210] ;  /* 0x00008400ff167b82 */ /* 0x000f700000000a00 */
[----:B------:R-:W5:Y:S01]  /*0070*/  LDC.64 R20, c[0x0][0x228] ;  /* 0x00008a00ff147b82 */ /* 0x000f620000000a00 */
[----:B-1----:R-:W-:-:S07]  /*0080*/  IMAD.SHL.U32 R0, R0, 0x4, RZ ;  /* 0x0000000400007824 */ /* 0x002fce00078e00ff */
[----:B------:R-:W1:Y:S01]  /*0090*/  LDC.64 R24, c[0x0][0x230] ;  /* 0x00008c00ff187b82 */ /* 0x000e620000000a00 */
[----:B---3--:R-:W-:Y:S02]  /*00a0*/  SHF.R.S32.HI R3, RZ, 0x15, R7 ;  /* 0x00000015ff037819 */ /* 0x008fe40000011407 */
[----:B------:R-:W-:Y:S02]  /*00b0*/  LOP3.LUT R0, R0, 0x1fc, RZ, 0xc0, !PT ;  /* 0x000001fc00007812 */ /* 0x000fe400078ec0ff */
[----:B------:R-:W-:-:S03]  /*00c0*/  SGXT R3, R3, 0x1 ;  /* 0x000000010303781a */ /* 0x000fc60000000200 */
[----:B------:R-:W-:-:S05]  /*00d0*/  IMAD R0, R7, 0x400, R0 ;  /* 0x0000040007007824 */ /* 0x000fca00078e0200 */
[----:B------:R-:W-:-:S04]  /*00e0*/  LEA.HI R3, R3, R0, RZ, 0x3 ;  /* 0x0000000003037211 */ /* 0x000fc800078f18ff */
[----:B------:R-:W-:-:S05]  /*00f0*/  LOP3.LUT R3, R3, 0xfffffff8, RZ, 0xc0, !PT ;  /* 0xfffffff803037812 */ /* 0x000fca00078ec0ff */
[----:B------:R-:W-:-:S04]  /*0100*/  IMAD.IADD R3, R0, 0x1, -R3 ;  /* 0x0000000100037824 */ /* 0x000fc800078e0a03 */
[----:B--2---:R-:W-:-:S06]  /*0110*/  IMAD.WIDE R4, R3, 0x4, R4 ;  /* 0x0000000403047825 */ /* 0x004fcc00078e0204 */
[----:B------:R-:W2:Y:S01]  /*0120*/  LDG.E.EL.128 R4, desc[UR4][R4.64] ;  /* 0x0000000404047981 */ /* 0x000ea2000c2e1d00 */
[----:B----4-:R-:W-:-:S04]  /*0130*/  IMAD.WIDE R16, R3, 0x4, R16 ;  /* 0x0000000403107825 */ /* 0x010fc800078e0210 */
[----:B-----5:R-:W-:-:S05]  /*0140*/  IMAD.WIDE R22, R0, 0x4, R22 ;  /* 0x0000000400167825 */ /* 0x020fca00078e0216 */
[----:B------:R-:W3:Y:S01]  /*0150*/  LDG.E.128 R12, desc[UR4][R22.64+0x800] ;  /* 0x00080004160c7981 */ /* 0x000ee2000c1e1d00 */
[----:B0-----:R-:W-:-:S04]  /*0160*/  IMAD.WIDE R20, R3, 0x4, R20 ;  /* 0x0000000403147825 */ /* 0x001fc800078e0214 */
[----:B-1----:R-:W-:-:S04]  /*0170*/  IMAD.WIDE R24, R3, 0x4, R24 ;  /* 0x0000000403187825 */ /* 0x002fc800078e0218 */
[----:B--2---:R-:W-:Y:S01]  /*0180*/  FADD R6, R6, 9.9999997473787516356e-06 ;  /* 0x3727c5ac06067421 */ /* 0x004fe20000000000 */
[----:B------:R-:W-:Y:S01]  /*0190*/  FADD R8, R5, 9.9999997473787516356e-06 ;  /* 0x3727c5ac05087421 */ /* 0x000fe20000000000 */
[----:B------:R-:W-:Y:S02]  /*01a0*/  FADD R2, R4, 9.9999997473787516356e-06 ;  /* 0x3727c5ac04027421 */ /* 0x000fe40000000000 */
[----:B------:R-:W0:Y:S08]  /*01b0*/  MUFU.SQRT R27, R6 ;  /* 0x00000006001b7308 */ /* 0x000e300000002000 */
[----:B------:R1:W2:Y:S01]  /*01c0*/  MUFU.SQRT R26, R8 ;  /* 0x00000008001a7308 */ /* 0x0002a20000002000 */
[----:B0-----:R-:W-:-:S07]  /*01d0*/  FSETP.GT.AND P2, PT, R27, 8.50705917302346158658e+37, PT ;  /* 0x7e8000001b00780b */ /* 0x001fce0003f44000 */
[----:B------:R0:W4:Y:S01]  /*01e0*/  MUFU.SQRT R18, R2 ;  /* 0x0000000200127308 */ /* 0x0001220000002000 */
[C---:B------:R-:W-:Y:S01]  /*01f0*/  FSETP.GEU.AND P5, PT, R27.reuse, 1.175494350822287508e-38, PT ;  /* 0x008000001b00780b */ /* 0x040fe20003fae000 */
[----:B-1----:R-:W5:Y:S01]  /*0200*/  LDG.E.128 R8, desc[UR4][R22.64] ;  /* 0x0000000416087981 */ /* 0x002f62000c1e1d00 */
[C---:B--2---:R-:W-:Y:S02]  /*0210*/  FSETP.GT.AND P1, PT, R26.reuse, 8.50705917302346158658e+37, PT ;  /* 0x7e8000001a00780b */ /* 0x044fe40003f24000 */
[----:B------:R-:W-:Y:S01]  /*0220*/  FSETP.GEU.AND P4, PT, R26, 1.175494350822287508e-38, PT ;  /* 0x008000001a00780b */ /* 0x000fe20003f8e000 */
[----:B0-----:R-:W-:Y:S02]  /*0230*/  IMAD.MOV.U32 R2, RZ, RZ, 0x3e800000 ;  /* 0x3e800000ff027424 */ /* 0x001fe400078e00ff */
[----:B------:R-:W-:Y:S01]  /*0240*/  @P2 FMUL R27, R27, 0.25 ;  /* 0x3e8000001b1b2820 */ /* 0x000fe20000400000 */
[----:B------:R-:W2:Y:S01]  /*0250*/  LDG.E.EL.128 R20, desc[UR4][R20.64] ;  /* 0x0000000414147981 */ /* 0x000ea2000c2e1d00 */
[----:B----4-:R-:W-:-:S04]  /*0260*/  FSETP.GT.AND P0, PT, R18, 8.50705917302346158658e+37, PT ;  /* 0x7e8000001200780b */ /* 0x010fc80003f04000 */
[----:B------:R-:W-:Y:S01]  /*0270*/  @!P5 FMUL R27, R27, 16777216 ;  /* 0x4b8000001b1bd820 */ /* 0x000fe20000400000 */
[----:B------:R-:W-:Y:S01]  /*0280*/  FSETP.GEU.AND P3, PT, R18, 1.175494350822287508e-38, PT ;  /* 0x008000001200780b */ /* 0x000fe20003f6e000 */
[----:B------:R-:W-:Y:S02]  /*0290*/  @P1 FMUL R26, R26, 0.25 ;  /* 0x3e8000001a1a1820 */ /* 0x000fe40000400000 */
[----:B------:R-:W0:Y:S02]  /*02a0*/  MUFU.RCP R5, R27 ;  /* 0x0000001b00057308 */ /* 0x000e240000001000 */
[----:B------:R-:W-:-:S03]  /*02b0*/  @!P4 FMUL R26, R26, 16777216 ;  /* 0x4b8000001a1ac820 */ /* 0x000fc60000400000 */
[----:B------:R-:W-:-:S03]  /*02c0*/  @P0 FMUL R18, R18, 0.25 ;  /* 0x3e80000012120820 */ /* 0x000fc60000400000 */
[----:B------:R1:W-:Y:S02]  /*02d0*/  MUFU.RCP R4, R26 ;  /* 0x0000001a00047308 */ /* 0x0003e40000001000 */
[----:B------:R-:W-:-:S06]  /*02e0*/  @!P3 FMUL R18, R18, 16777216 ;  /* 0x4b8000001212b820 */ /* 0x000fcc0000400000 */
[----:B------:R4:W3:Y:S01]  /*02f0*/  MUFU.RCP R6, R18 ;  /* 0x0000001200067308 */ /* 0x0008e20000001000 */
[----:B-1----:R-:W-:-:S05]  /*0300*/  FSEL R26, R2, 1, P2 ;  /* 0x3f800000021a7808 */ /* 0x002fca0001000000 */
[----:B------:R-:W-:Y:S01]  /*0310*/  @!P5 FMUL R26, R26, 16777216 ;  /* 0x4b8000001a1ad820 */ /* 0x000fe20000400000 */
[----:B----4-:R-:W5:Y:S03]  /*0320*/  LDG.E.EL.128 R16, desc[UR4][R16.64] ;  /* 0x0000000410107981 */ /* 0x010f66000c2e1d00 */
[----:B0-----:R-:W-:Y:S02]  /*0330*/  FMUL R5, R5, R26 ;  /* 0x0000001a05057220 */ /* 0x001fe40000400000 */
[----:B------:R-:W2:Y:S01]  /*0340*/  LDG.E.EL.128 R24, desc[UR4][R24.64] ;  /* 0x0000000418187981 */ /* 0x000ea2000c2e1d00 */
[----:B------:R-:W-:Y:S01]  /*0350*/  FSEL R3, R2, 1, P0 ;  /* 0x3f80000002037808 */ /* 0x000fe20000000000 */
[----:B------:R-:W-:-:S04]  /*0360*/  FADD R7, R7, 9.9999997473787516356e-06 ;  /* 0x3727c5ac07077421 */ /* 0x000fc80000000000 */
[----:B------:R-:W-:-:S04]  /*0370*/  @!P3 FMUL R3, R3, 16777216 ;  /* 0x4b8000000303b820 */ /* 0x000fc80000400000 */
[----:B---3--:R-:W-:Y:S02]  /*0380*/  FMUL R3, R6, R3 ;  /* 0x0000000306037220 */ /* 0x008fe40000400000 */
[----:B------:R-:W0:Y:S01]  /*0390*/  MUFU.SQRT R6, R7 ;  /* 0x0000000700067308 */ /* 0x000e220000002000 */
[----:B------:R-:W-:Y:S02]  /*03a0*/  FSEL R29, R2, 1, P1 ;  /* 0x3f800000021d7808 */ /* 0x000fe40000800000 */
[C---:B0-----:R-:W-:Y:S02]  /*03b0*/  FSETP.GT.AND P0, PT, R6.reuse, 8.50705917302346158658e+37, PT ;  /* 0x7e8000000600780b */ /* 0x041fe40003f04000 */
[----:B------:R-:W-:-:S11]  /*03c0*/  FSETP.GEU.AND P1, PT, R6, 1.175494350822287508e-38, PT ;  /* 0x008000000600780b */ /* 0x000fd60003f2e000 */
[----:B------:R-:W-:-:S04]  /*03d0*/  @P0 FMUL R6, R6, 0.25 ;  /* 0x3e80000006060820 */ /* 0x000fc80000400000 */
[----:B------:R-:W-:Y:S01]  /*03e0*/  @!P1 FMUL R6, R6, 16777216 ;  /* 0x4b80000006069820 */ /* 0x000fe20000400000 */
[----:B------:R-:W-:-:S05]  /*03f0*/  @!P4 FMUL R29, R29, 16777216 ;  /* 0x4b8000001d1dc820 */ /* 0x000fca0000400000 */
[----:B------:R-:W0:Y:S01]  /*0400*/  MUFU.RCP R6, R6 ;  /* 0x0000000600067308 */ /* 0x000e220000001000 */
[----:B------:R-:W-:Y:S01]  /*0410*/  FMUL R4, R4, R29 ;  /* 0x0000001d04047220 */ /* 0x000fe20000400000 */
[----:B------:R-:W-:-:S05]  /*0420*/  FSEL R29, R2, 1, P0 ;  /* 0x3f800000021d7808 */ /* 0x000fca0000000000 */
[----:B------:R-:W-:-:S04]  /*0430*/  @!P1 FMUL R29, R29, 16777216 ;  /* 0x4b8000001d1d9820 */ /* 0x000fc80000400000 */
[----:B0-----:R-:W-:Y:S01]  /*0440*/  FMUL R2, R6, R29 ;  /* 0x0000001d06027220 */ /* 0x001fe20000400000 */
[--C-:B-----5:R-:W-:Y:S01]  /*0450*/  FADD R11, R11, -R19.reuse ;  /* 0x800000130b0b7221 */ /* 0x120fe20000000000 */
[----:B------:R-:W-:Y:S01]  /*0460*/  FADD R15, R15, -R19 ;  /* 0x800000130f0f7221 */ /* 0x000fe20000000000 */
[----:B------:R-:W-:Y:S01]  /*0470*/  FADD R8, R8, -R16 ;  /* 0x8000001008087221 */ /* 0x000fe20000000000 */
[----:B------:R-:W-:Y:S01]  /*0480*/  FADD R10, R10, -R18 ;  /* 0x800000120a0a7221 */ /* 0x000fe20000000000 */
[----:B------:R-:W-:Y:S01]  /*0490*/  FADD R12, R12, -R16 ;  /* 0x800000100c0c7221 */ /* 0x000fe20000000000 */
[----:B------:R-:W-:Y:S01]  /*04a0*/  FADD R14, R14, -R18 ;  /* 0x800000120e0e7221 */ /* 0x000fe20000000000 */
[C---:B------:R-:W-:Y:S01]  /*04b0*/  FMUL R6, R2.reuse, R11 ;  /* 0x0000000b02067220 */ /* 0x040fe20000400000 */
[----:B------:R-:W-:Y:S01]  /*04c0*/  FMUL R2, R2, R15 ;  /* 0x0000000f02027220 */ /* 0x000fe20000400000 */
[----:B------:R-:W-:Y:S01]  /*04d0*/  FMUL R7, R5, R10 ;  /* 0x0000000a05077220 */ /* 0x000fe20000400000 */
[----:B------:R-:W-:Y:S01]  /*04e0*/  FMUL R11, R3, R8 ;  /* 0x00000008030b7220 */ /* 0x000fe20000400000 */
[--C-:B------:R-:W-:Y:S01]  /*04f0*/  FADD R9, R9, -R17.reuse ;  /* 0x8000001109097221 */ /* 0x100fe20000000000 */
[----:B------:R-:W-:Y:S01]  /*0500*/  FMUL R5, R5, R14 ;  /* 0x0000000e05057220 */ /* 0x000fe20000400000 */
[----:B------:R-:W-:Y:S01]  /*0510*/  FMUL R3, R3, R12 ;  /* 0x0000000c03037220 */ /* 0x000fe20000400000 */
[----:B------:R-:W-:Y:S01]  /*0520*/  FADD R13, R13, -R17 ;  /* 0x800000110d0d7221 */ /* 0x000fe20000000000 */
[----:B--2---:R-:W-:Y:S01]  /*0530*/  FFMA R12, R23, R2, R27 ;  /* 0x00000002170c7223 */ /* 0x004fe2000000001b */
[----:B------:R-:W-:Y:S01]  /*0540*/  FMUL R10, R4, R9 ;  /* 0x00000009040a7220 */ /* 0x000fe20000400000 */
[----:B------:R-:W-:Y:S01]  /*0550*/  FFMA R5, R22, R5, R26 ;  /* 0x0000000516057223 */ /* 0x000fe2000000001a */
[----:B------:R-:W-:-:S02]  /*0560*/  FMUL R4, R4, R13 ;  /* 0x0000000d04047220 */ /* 0x000fc40000400000 */
[----:B------:R-:W-:Y:S01]  /*0570*/  FSETP.GTU.AND P2, PT, R12, RZ, PT ;  /* 0x000000ff0c00720b */ /* 0x000fe20003f4c000 */
[C-C-:B------:R-:W-:Y:S01]  /*0580*/  FFMA R9, R21.reuse, R10, R25.reuse ;  /* 0x0000000a15097223 */ /* 0x140fe20000000019 */
[----:B------:R-:W-:Y:S01]  /*0590*/  FFMA R4, R21, R4, R25 ;  /* 0x0000000415047223 */ /* 0x000fe20000000019 */
[----:B------:R-:W-:Y:S01]  /*05a0*/  FFMA R10, R22, R7, R26 ;  /* 0x00000007160a7223 */ /* 0x000fe2000000001a */
[----:B------:R-:W-:Y:S01]  /*05b0*/  FSETP.GTU.AND P5, PT, R5, RZ, PT ;  /* 0x000000ff0500720b */ /* 0x000fe20003fac000 */
[--C-:B------:R-:W-:Y:S01]  /*05c0*/  FFMA R8, R20, R11, R24.reuse ;  /* 0x0000000b14087223 */ /* 0x100fe20000000018 */
[----:B------:R-:W-:Y:S01]  /*05d0*/  FSEL R7, R12, RZ, P2 ;  /* 0x000000ff0c077208 */ /* 0x000fe20001000000 */
[----:B------:R-:W-:Y:S01]  /*05e0*/  FFMA R11, R23, R6, R27 ;  /* 0x00000006170b7223 */ /* 0x000fe2000000001b */
[----:B------:R-:W-:Y:S01]  /*05f0*/  FFMA R20, R20, R3, R24 ;  /* 0x0000000314147223 */ /* 0x000fe20000000018 */
[----:B------:R-:W-:Y:S01]  /*0600*/  FSEL R6, R5, RZ, P5 ;  /* 0x000000ff05067208 */ /* 0x000fe20002800000 */
[----:B------:R-:W0:Y:S01]  /*0610*/  LDC.64 R2, c[0x0][0x238] ;  /* 0x00008e00ff027b82 */ /* 0x000e220000000a00 */
[----:B------:R-:W-:-:S02]  /*0620*/  FSETP.GTU.AND P0, PT, R4, RZ, PT ;  /* 0x000000ff0400720b */ /* 0x000fc40003f0c000 */
[----:B------:R-:W-:Y:S02]  /*0630*/  FSETP.GEU.AND P5, PT, R7, 6, PT ;  /* 0x40c000000700780b */ /* 0x000fe40003fae000 */
[----:B------:R-:W-:Y:S02]  /*0640*/  FSETP.GTU.AND P6, PT, R20, RZ, PT ;  /* 0x000000ff1400720b */ /* 0x000fe40003fcc000 */
[----:B------:R-:W-:Y:S02]  /*0650*/  FSETP.GTU.AND P1, PT, R11, RZ, PT ;  /* 0x000000ff0b00720b */ /* 0x000fe40003f2c000 */
[----:B------:R-:W-:Y:S02]  /*0660*/  FSEL R5, R4, RZ, P0 ;  /* 0x000000ff04057208 */ /* 0x000fe40000000000 */
[----:B------:R-:W-:Y:S02]  /*0670*/  FSETP.GEU.AND P0, PT, R6, 6, PT ;  /* 0x40c000000600780b */ /* 0x000fe40003f0e000 */
[----:B------:R-:W-:-:S02]  /*0680*/  FSETP.GTU.AND P4, PT, R10, RZ, PT ;  /* 0x000000ff0a00720b */ /* 0x000fc40003f8c000 */
[----:B------:R-:W-:Y:S02]  /*0690*/  FSEL R4, R20, RZ, P6 ;  /* 0x000000ff14047208 */ /* 0x000fe40003000000 */
[----:B------:R-:W-:Y:S02]  /*06a0*/  FSEL R11, R11, RZ, P1 ;  /* 0x000000ff0b0b7208 */ /* 0x000fe40000800000 */
[----:B------:R-:W-:Y:S02]  /*06b0*/  FSETP.GTU.AND P2, PT, R9, RZ, PT ;  /* 0x000000ff0900720b */ /* 0x000fe40003f4c000 */
[----:B------:R-:W-:Y:S02]  /*06c0*/  FSETP.GTU.AND P3, PT, R8, RZ, PT ;  /* 0x000000ff0800720b */ /* 0x000fe40003f6c000 */
[----:B------:R-:W-:Y:S02]  /*06d0*/  FSETP.GEU.AND P1, PT, R5, 6, PT ;  /* 0x40c000000500780b */ /* 0x000fe40003f2e000 */
[----:B------:R-:W-:-:S02]  /*06e0*/  FSETP.NAN.AND P6, PT, R7, R7, PT ;  /* 0x000000070700720b */ /* 0x000fc40003fc8000 */
[----:B------:R-:W-:Y:S02]  /*06f0*/  FSEL R10, R10, RZ, P4 ;  /* 0x000000ff0a0a7208 */ /* 0x000fe40002000000 */
[----:B------:R-:W-:Y:S02]  /*0700*/  FSEL R9, R9, RZ, P2 ;  /* 0x000000ff09097208 */ /* 0x000fe40001000000 */
[----:B------:R-:W-:Y:S02]  /*0710*/  FSEL R8, R8, RZ, P3 ;  /* 0x000000ff08087208 */ /* 0x000fe40001800000 */
[----:B------:R-:W-:Y:S02]  /*0720*/  @P5 SEL R7, R7, 0x40c00000, P6 ;  /* 0x40c0000007075807 */ /* 0x000fe40003000000 */
[----:B------:R-:W-:Y:S02]  /*0730*/  FSETP.NAN.AND P2, PT, R6, R6, PT ;  /* 0x000000060600720b */ /* 0x000fe40003f48000 */
[----:B------:R-:W-:-:S02]  /*0740*/  FSETP.GEU.AND P3, PT, R11, 6, PT ;  /* 0x40c000000b00780b */ /* 0x000fc40003f6e000 */
[----:B------:R-:W-:Y:S02]  /*0750*/  FSETP.GEU.AND P6, PT, R10, 6, PT ;  /* 0x40c000000a00780b */ /* 0x000fe40003fce000 */
[----:B------:R-:W-:Y:S02]  /*0760*/  FSETP.NAN.AND P4, PT, R5, R5, PT ;  /* 0x000000050500720b */ /* 0x000fe40003f88000 */
[----:B------:R-:W-:Y:S02]  /*0770*/  @P0 SEL R6, R6, 0x40c00000, P2 ;  /* 0x40c0000006060807 */ /* 0x000fe40001000000 */
[----:B------:R-:W-:Y:S02]  /*0780*/  FSETP.GEU.AND P5, PT, R4, 6, PT ;  /* 0x40c000000400780b */ /* 0x000fe40003fae000 */
[----:B------:R-:W-:Y:S02]  /*0790*/  FSETP.GEU.AND P0, PT, R9, 6, PT ;  /* 0x40c000000900780b */ /* 0x000fe40003f0e000 */
[----:B------:R-:W-:-:S02]  /*07a0*/  FSETP.GEU.AND P2, PT, R8, 6, PT ;  /* 0x40c000000800780b */ /* 0x000fc40003f4e000 */
[----:B------:R-:W-:Y:S02]  /*07b0*/  @P1 SEL R5, R5, 0x40c00000, P4 ;  /* 0x40c0000005051807 */ /* 0x000fe40002000000 */
[C---:B------:R-:W-:Y:S02]  /*07c0*/  FSETP.NAN.AND P4, PT, R11.reuse, R11, PT ;  /* 0x0000000b0b00720b */ /* 0x040fe40003f88000 */
[C---:B------:R-:W-:Y:S02]  /*07d0*/  FSETP.NAN.AND P1, PT, R10.reuse, R10, PT ;  /* 0x0000000a0a00720b */ /* 0x040fe40003f28000 */
[----:B------:R-:W-:Y:S02]  /*07e0*/  @P3 SEL R11, R11, 0x40c00000, P4 ;  /* 0x40c000000b0b3807 */ /* 0x000fe40002000000 */
[----:B------:R-:W-:Y:S02]  /*07f0*/  @P6 SEL R10, R10, 0x40c00000, P1 ;  /* 0x40c000000a0a6807 */ /* 0x000fe40000800000 */
[----:B------:R-:W-:-:S02]  /*0800*/  FSETP.NAN.AND P4, PT, R9, R9, PT ;  /* 0x000000090900720b */ /* 0x000fc40003f88000 */
[----:B------:R-:W-:Y:S02]  /*0810*/  FSETP.NAN.AND P3, PT, R8, R8, PT ;  /* 0x000000080800720b */ /* 0x000fe40003f68000 */
[----:B------:R-:W-:Y:S01]  /*0820*/  FSETP.NAN.AND P1, PT, R4, R4, PT ;  /* 0x000000040400720b */ /* 0x000fe20003f28000 */
[----:B0-----:R-:W-:Y:S01]  /*0830*/  IMAD.WIDE R2, R0, 0x4, R2 ;  /* 0x0000000400027825 */ /* 0x001fe200078e0202 */
[----:B------:R-:W-:Y:S02]  /*0840*/  @P0 SEL R9, R9, 0x40c00000, P4 ;  /* 0x40c0000009090807 */ /* 0x000fe40002000000 */
[----:B------:R-:W-:Y:S02]  /*0850*/  @P2 SEL R8, R8, 0x40c00000, P3 ;  /* 0x40c0000008082807 */ /* 0x000fe40001800000 */
[----:B------:R-:W-:-:S03]  /*0860*/  @P5 SEL R4, R4, 0x40c00000, P1 ;  /* 0x40c0000004045807 */ /* 0x000fc60000800000 */
[----:B------:R-:W-:Y:S04]  /*0870*/  STG.E.128 desc[UR4][R2.64], R8 ;  /* 0x0000000802007986 */ /* 0x000fe8000c101d04 */
[----:B------:R-:W-:Y:S01]  /*0880*/  STG.E.128 desc[UR4][R2.64+0x800], R4 ;  /* 0x0008000402007986 */ /* 0x000fe2000c101d04 */
[----:B------:R-:W-:Y:S05]  /*0890*/  EXIT ;  /* 0x000000000000794d */ /* 0x000fea0003800000 */
.L_x_0:
[----:B------:R-:W-:-:S00]  /*08a0*/  BRA `(.L_x_0) ;  /* 0xfffffffc00fc7947 */ /* 0x000fc0000383ffff */
[----:B------:R-:W-:-:S00]  /*08b0*/  NOP ;  /* 0x0000000000007918 */ /* 0x000fc00000000000 */
        /* <DEDUP_REMOVED lines=12> */
.L_x_1:


//--------------------- .nv.global.init           --------------------------
	.section	.nv.global.init,"aw",@progbits
.nv.global.init:
	.type		_$_str,@object
	.size		_$_str,(_$_str_$_2 - _$_str)
_$_str:
        /*0000*/ 	.byte	0x5f, 0x5f, 0x43, 0x55, 0x44, 0x41, 0x5f, 0x46, 0x54, 0x5a, 0x00
	.type		_$_str_$_2,@object
	.size		_$_str_$_2,(.L_1 - _$_str_$_2)
_$_str_$_2:
        /*000b*/ 	.byte	0x5f, 0x5f, 0x43, 0x55, 0x44, 0x41, 0x5f, 0x50, 0x52, 0x45, 0x43, 0x5f, 0x53, 0x51, 0x52, 0x54
        /*001b*/ 	.byte	0x00
.L_1:


//--------------------- .nv.constant0.triton_poi_fused__native_batch_norm_legit_no_training_hardtanh_3 --------------------------
	.section	.nv.constant0.triton_poi_fused__native_batch_norm_legit_no_training_hardtanh_3,"a",@progbits
	.sectionflags	@""
	.align	4
.nv.constant0.triton_poi_fused__native_batch_norm_legit_no_training_hardtanh_3:
	.zero		580
